	.headerflags	@"EF_CUDA_TEXMODE_UNIFIED EF_CUDA_64BIT_ADDRESS EF_CUDA_ACCELERATORS EF_CUDA_SM90 EF_CUDA_VIRTUAL_SM(EF_CUDA_SM90)"
	.elftype	@"ET_EXEC"


//--------------------- .nv.info                  --------------------------
	.section	.nv.info,"",@"SHT_CUDA_INFO"
	.align	4


	//----- nvinfo : EIATTR_REGCOUNT
	.align		4
        /*0000*/ 	.byte	0x04, 0x2f
        /*0002*/ 	.short	(.L_1 - .L_0)
	.align		4
.L_0:
        /*0004*/ 	.word	index@(triton_poi_fused__to_copy_bitwise_not_masked_fill_zeros_like_3)
        /*0008*/ 	.word	0x0000000a


	//----- nvinfo : EIATTR_MIN_STACK_SIZE
	.align		4
.L_1:
        /*000c*/ 	.byte	0x04, 0x12
        /*000e*/ 	.short	(.L_3 - .L_2)
	.align		4
.L_2:
        /*0010*/ 	.word	index@(triton_poi_fused__to_copy_bitwise_not_masked_fill_zeros_like_3)
        /*0014*/ 	.word	0x00000000


	//----- nvinfo : EIATTR_FRAME_SIZE
	.align		4
.L_3:
        /*0018*/ 	.byte	0x04, 0x11
        /*001a*/ 	.short	(.L_5 - .L_4)
	.align		4
.L_4:
        /*001c*/ 	.word	index@(triton_poi_fused__to_copy_bitwise_not_masked_fill_zeros_like_3)
        /*0020*/ 	.word	0x00000000


	//----- nvinfo : EIATTR_MIN_STACK_SIZE
	.align		4
.L_5:
        /*0024*/ 	.byte	0x04, 0x12
        /*0026*/ 	.short	(.L_7 - .L_6)
	.align		4
.L_6:
        /*0028*/ 	.word	index@(triton_poi_fused__to_copy_bitwise_not_masked_fill_zeros_like_3)
        /*002c*/ 	.word	0x00000000
.L_7:


//--------------------- .nv.info.triton_poi_fused__to_copy_bitwise_not_masked_fill_zeros_like_3 --------------------------
	.section	.nv.info.triton_poi_fused__to_copy_bitwise_not_masked_fill_zeros_like_3,"",@"SHT_CUDA_INFO"
	.sectionflags	@""
	.align	4


	//----- nvinfo : EIATTR_CUDA_API_VERSION
	.align		4
        /*0000*/ 	.byte	0x04, 0x37
        /*0002*/ 	.short	(.L_9 - .L_8)
.L_8:
        /*0004*/ 	.word	0x0000007c


	//----- nvinfo : EIATTR_KPARAM_INFO
	.align		4
.L_9:
        /*0008*/ 	.byte	0x04, 0x17
        /*000a*/ 	.short	(.L_11 - .L_10)
.L_10:
        /*000c*/ 	.word	0x00000000
        /*0010*/ 	.short	0x0002
        /*0012*/ 	.short	0x0010
        /*0014*/ 	.byte	0x00, 0xf0, 0x11, 0x00


	//----- nvinfo : EIATTR_KPARAM_INFO
	.align		4
.L_11:
        /*0018*/ 	.byte	0x04, 0x17
        /*001a*/ 	.short	(.L_13 - .L_12)
.L_12:
        /*001c*/ 	.word	0x00000000
        /*0020*/ 	.short	0x0001
        /*0022*/ 	.short	0x0008
        /*0024*/ 	.byte	0x00, 0xf4, 0x21, 0x00


	//----- nvinfo : EIATTR_KPARAM_INFO
	.align		4
.L_13:
        /*0028*/ 	.byte	0x04, 0x17
        /*002a*/ 	.short	(.L_15 - .L_14)
.L_14:
        /*002c*/ 	.word	0x00000000
        /*0030*/ 	.short	0x0000
        /*0032*/ 	.short	0x0000
        /*0034*/ 	.byte	0x00, 0xf4, 0x21, 0x00


	//----- nvinfo : EIATTR_SPARSE_MMA_MASK
	.align		4
.L_15:
        /*0038*/ 	.byte	0x03, 0x50
        /*003a*/ 	.short	0x0000


	//----- nvinfo : EIATTR_MAXREG_COUNT
	.align		4
        /*003c*/ 	.byte	0x03, 0x1b
        /*003e*/ 	.short	0x00ff


	//----- nvinfo : EIATTR_EXIT_INSTR_OFFSETS
	.align		4
        /*0040*/ 	.byte	0x04, 0x1c
        /*0042*/ 	.short	(.L_17 - .L_16)


	//   ....[0]....
.L_16:
        /*0044*/ 	.word	0x00000110


	//   ....[1]....
        /*0048*/ 	.word	0x00000130


	//----- nvinfo : EIATTR_REQNTID
	.align		4
.L_17:
        /*004c*/ 	.byte	0x04, 0x10
        /*004e*/ 	.short	(.L_19 - .L_18)
.L_18:
        /*0050*/ 	.word	0x00000020
        /*0054*/ 	.word	0x00000001
        /*0058*/ 	.word	0x00000001


	//----- nvinfo : EIATTR_CBANK_PARAM_SIZE
	.align		4
.L_19:
        /*005c*/ 	.byte	0x03, 0x19
        /*005e*/ 	.short	0x0014


	//----- nvinfo : EIATTR_PARAM_CBANK
	.align		4
        /*0060*/ 	.byte	0x04, 0x0a
        /*0062*/ 	.short	(.L_21 - .L_20)
	.align		4
.L_20:
        /*0064*/ 	.word	index@(.nv.constant0.triton_poi_fused__to_copy_bitwise_not_masked_fill_zeros_like_3)
        /*0068*/ 	.short	0x0210
        /*006a*/ 	.short	0x0014


	//----- nvinfo : EIATTR_SW_WAR
	.align		4
.L_21:
        /*006c*/ 	.byte	0x04, 0x36
        /*006e*/ 	.short	(.L_23 - .L_22)
.L_22:
        /*0070*/ 	.word	0x00000008
.L_23:


//--------------------- .nv.callgraph             --------------------------
	.section	.nv.callgraph,"",@"SHT_CUDA_CALLGRAPH"
	.align	4
	.sectionentsize	8
	.align		4
        /*0000*/ 	.word	0x00000000
	.align		4
        /*0004*/ 	.word	0xffffffff
	.align		4
        /*0008*/ 	.word	0x00000000
	.align		4
        /*000c*/ 	.word	0xfffffffe
	.align		4
        /*0010*/ 	.word	0x00000000
	.align		4
        /*0014*/ 	.word	0xfffffffd
	.align		4
        /*0018*/ 	.word	0x00000000
	.align		4
        /*001c*/ 	.word	0xfffffffc


//--------------------- .text.triton_poi_fused__to_copy_bitwise_not_masked_fill_zeros_like_3 --------------------------
	.section	.text.triton_poi_fused__to_copy_bitwise_not_masked_fill_zeros_like_3,"ax",@progbits
	.align	128
        .global         triton_poi_fused__to_copy_bitwise_not_masked_fill_zeros_like_3
        .type           triton_poi_fused__to_copy_bitwise_not_masked_fill_zeros_like_3,@function
        .size           triton_poi_fused__to_copy_bitwise_not_masked_fill_zeros_like_3,(.L_x_1 - triton_poi_fused__to_copy_bitwise_not_masked_fill_zeros_like_3)
        .other          triton_poi_fused__to_copy_bitwise_not_masked_fill_zeros_like_3,@"STO_CUDA_ENTRY STV_DEFAULT"
triton_poi_fused__to_copy_bitwise_not_masked_fill_zeros_like_3:
.text.triton_poi_fused__to_copy_bitwise_not_masked_fill_zeros_like_3:
[----:B------:R-:W0:Y:S02]  /*0000*/  LDC R1, c[0x0][0x28] ;  /* 0x00000a00ff017b82 */ /* 0x000e240000000800 */
[----:B------:R-:W1:Y:S01]  /*0010*/  S2R R6, SR_TID.X ;  /* 0x0000000000067919 */ /* 0x000e620000002100 */
[----:B------:R-:W2:Y:S01]  /*0020*/  LDC.64 R2, c[0x0][0x210] ;  /* 0x00008400ff027b82 */ /* 0x000ea20000000a00 */
[----:B------:R-:W-:Y:S01]  /*0030*/  ULDC.64 UR4, c[0x0][0x208] ;  /* 0x0000820000047ab9 */ /* 0x000fe20000000a00 */
[----:B------:R-:W3:Y:S06]  /*0040*/  S2R R7, SR_CTAID.X ;  /* 0x0000000000077919 */ /* 0x000eec0000002500 */
[----:B------:R-:W4:Y:S01]  /*0050*/  LDC.64 R4, c[0x0][0x218] ;  /* 0x00008600ff047b82 */ /* 0x000f220000000a00 */
[----:B-1----:R-:W-:-:S05]  /*0060*/  LOP3.LUT R0, R6, 0x3, RZ, 0xc0, !PT ;  /* 0x0000000306007812 */ /* 0x002fca00078ec0ff */
[----:B---3--:R-:W-:Y:S02]  /*0070*/  IMAD R7, R7, 0x4, R0 ;  /* 0x0000000407077824 */ /* 0x008fe400078e0200 */
[----:B------:R-:W-:Y:S02]  /*0080*/  IMAD.MOV.U32 R0, RZ, RZ, RZ ;  /* 0x000000ffff007224 */ /* 0x000fe400078e00ff */
[C---:B--2---:R-:W-:Y:S01]  /*0090*/  IMAD.WIDE R2, R7.reuse, 0x4, R2 ;  /* 0x0000000407027825 */ /* 0x044fe200078e0202 */
[----:B------:R-:W-:-:S13]  /*00a0*/  ISETP.GE.AND P0, PT, R7, 0x4, PT ;  /* 0x000000040700780c */ /* 0x000fda0003f06270 */
[----:B------:R-:W2:Y:S01]  /*00b0*/  @!P0 LDG.E R0, desc[UR4][R2.64] ;  /* 0x0000000402008981 */ /* 0x000ea2000c1e1900 */
[----:B------:R-:W-:Y:S01]  /*00c0*/  LOP3.LUT P0, RZ, R6, 0x1c, RZ, 0xc0, !PT ;  /* 0x0000001c06ff7812 */ /* 0x000fe2000780c0ff */
[----:B----4-:R-:W-:-:S03]  /*00d0*/  IMAD.WIDE R4, R7, 0x4, R4 ;  /* 0x0000000407047825 */ /* 0x010fc600078e0204 */
[----:B------:R-:W-:Y:S02]  /*00e0*/  ISETP.LT.AND P0, PT, R7, 0x4, !P0 ;  /* 0x000000040700780c */ /* 0x000fe40004701270 */
[----:B--2---:R-:W-:-:S04]  /*00f0*/  LOP3.LUT P1, RZ, R0, 0x7fffffff, RZ, 0xc0, !PT ;  /* 0x7fffffff00ff7812 */ /* 0x004fc8000782c0ff */
[----:B------:R-:W-:-:S07]  /*0100*/  SEL R7, RZ, 0xff800000, P1 ;  /* 0xff800000ff077807 */ /* 0x000fce0000800000 */
[----:B------:R-:W-:Y:S05]  /*0110*/  @!P0 EXIT ;  /* 0x000000000000894d */ /* 0x000fea0003800000 */
[----:B------:R-:W-:Y:S01]  /*0120*/  STG.E desc[UR4][R4.64], R7 ;  /* 0x0000000704007986 */ /* 0x000fe2000c101904 */
[----:B------:R-:W-:Y:S05]  /*0130*/  EXIT ;  /* 0x000000000000794d */ /* 0x000fea0003800000 */
.L_x_0:
[----:B------:R-:W-:-:S00]  /*0140*/  BRA `(.L_x_0) ;  /* 0xfffffffc00fc7947 */ /* 0x000fc0000383ffff */
[----:B------:R-:W-:-:S00]  /*0150*/  NOP ;  /* 0x0000000000007918 */ /* 0x000fc00000000000 */
        /* <DEDUP_REMOVED lines=10> */
.L_x_1:


//--------------------- .nv.constant0.triton_poi_fused__to_copy_bitwise_not_masked_fill_zeros_like_3 --------------------------
	.section	.nv.constant0.triton_poi_fused__to_copy_bitwise_not_masked_fill_zeros_like_3,"a",@progbits
	.sectionflags	@""
	.align	4
.nv.constant0.triton_poi_fused__to_copy_bitwise_not_masked_fill_zeros_like_3:
	.zero		548
